//
// Generated by NVIDIA NVVM Compiler
//
// Compiler Build ID: CL-36424714
// Cuda compilation tools, release 13.0, V13.0.88
// Based on NVVM 20.0.0
//

.version 9.0
.target sm_100
.address_size 64

	// .globl	_Z13shared_reducePiS_
// _ZZ13shared_reducePiS_E9local_vec has been demoted

.visible .entry _Z13shared_reducePiS_(
	.param .u64 .ptr .align 1 _Z13shared_reducePiS__param_0,
	.param .u64 .ptr .align 1 _Z13shared_reducePiS__param_1
)
{
	.reg .pred 	%p<9>;
	.reg .b32 	%r<31>;
	.reg .b64 	%rd<9>;
	// demoted variable
	.shared .align 4 .b8 _ZZ13shared_reducePiS_E9local_vec[512];
	ld.param.u64 	%rd2, [_Z13shared_reducePiS__param_0];
	ld.param.u64 	%rd1, [_Z13shared_reducePiS__param_1];
	cvta.to.global.u64 	%rd3, %rd2;
	mov.u32 	%r1, %tid.x;
	mov.u32 	%r4, %ntid.x;
	mov.u32 	%r2, %ctaid.x;
	mad.lo.s32 	%r5, %r4, %r2, %r1;
	mul.wide.s32 	%rd4, %r5, 4;
	add.s64 	%rd5, %rd3, %rd4;
	ld.global.u32 	%r6, [%rd5];
	shl.b32 	%r7, %r1, 2;
	mov.u32 	%r8, _ZZ13shared_reducePiS_E9local_vec;
	add.s32 	%r3, %r8, %r7;
	st.shared.u32 	[%r3], %r6;
	bar.sync 	0;
	setp.gt.u32 	%p1, %r1, 63;
	@%p1 bra 	$L__BB0_2;
	ld.shared.u32 	%r9, [%r3+256];
	ld.shared.u32 	%r10, [%r3];
	add.s32 	%r11, %r10, %r9;
	st.shared.u32 	[%r3], %r11;
$L__BB0_2:
	bar.sync 	0;
	setp.gt.u32 	%p2, %r1, 31;
	@%p2 bra 	$L__BB0_4;
	ld.shared.u32 	%r12, [%r3+128];
	ld.shared.u32 	%r13, [%r3];
	add.s32 	%r14, %r13, %r12;
	st.shared.u32 	[%r3], %r14;
$L__BB0_4:
	bar.sync 	0;
	setp.gt.u32 	%p3, %r1, 15;
	@%p3 bra 	$L__BB0_6;
	ld.shared.u32 	%r15, [%r3+64];
	ld.shared.u32 	%r16, [%r3];
	add.s32 	%r17, %r16, %r15;
	st.shared.u32 	[%r3], %r17;
$L__BB0_6:
	bar.sync 	0;
	setp.gt.u32 	%p4, %r1, 7;
	@%p4 bra 	$L__BB0_8;
	ld.shared.u32 	%r18, [%r3+32];
	ld.shared.u32 	%r19, [%r3];
	add.s32 	%r20, %r19, %r18;
	st.shared.u32 	[%r3], %r20;
$L__BB0_8:
	bar.sync 	0;
	setp.gt.u32 	%p5, %r1, 3;
	@%p5 bra 	$L__BB0_10;
	ld.shared.u32 	%r21, [%r3+16];
	ld.shared.u32 	%r22, [%r3];
	add.s32 	%r23, %r22, %r21;
	st.shared.u32 	[%r3], %r23;
$L__BB0_10:
	bar.sync 	0;
	setp.gt.u32 	%p6, %r1, 1;
	@%p6 bra 	$L__BB0_12;
	ld.shared.u32 	%r24, [%r3+8];
	ld.shared.u32 	%r25, [%r3];
	add.s32 	%r26, %r25, %r24;
	st.shared.u32 	[%r3], %r26;
$L__BB0_12:
	bar.sync 	0;
	setp.ne.s32 	%p7, %r1, 0;
	@%p7 bra 	$L__BB0_14;
	ld.shared.u32 	%r27, [_ZZ13shared_reducePiS_E9local_vec+4];
	ld.shared.u32 	%r28, [%r3];
	add.s32 	%r29, %r28, %r27;
	st.shared.u32 	[%r3], %r29;
$L__BB0_14:
	setp.ne.s32 	%p8, %r1, 0;
	bar.sync 	0;
	@%p8 bra 	$L__BB0_16;
	ld.shared.u32 	%r30, [_ZZ13shared_reducePiS_E9local_vec];
	cvta.to.global.u64 	%rd6, %rd1;
	mul.wide.u32 	%rd7, %r2, 4;
	add.s64 	%rd8, %rd6, %rd7;
	st.global.u32 	[%rd8], %r30;
	bar.sync 	0;
$L__BB0_16:
	ret;

}


// ===== COMPILED SASS (sm_100) =====

	.target	sm_100

	.elftype	@"ET_EXEC"


//--------------------- .note.nv.tkinfo           --------------------------
	.section	.note.nv.tkinfo,"",@"SHT_NOTE"
	.sectionflags	@"SHF_NOTE_NV_TKINFO"
	.tkinfo
        /*0018*/ 	.word	0x00000002
        /*0030*/ 	.string	""
        /*0030*/ 	.string	"ptxas"
        /*0030*/ 	.string	"Cuda compilation tools, release 13.0, V13.0.88"
        /*0030*/ 	.string	"Build cuda_13.0.r13.0/compiler.36424714_0"
        /*0030*/ 	.string	"-arch sm_100 -m 64 "



//--------------------- .note.nv.cuinfo           --------------------------
	.section	.note.nv.cuinfo,"",@"SHT_NOTE"
	.sectionflags	@"SHF_NOTE_NV_CUINFO"
        /*0018*/ 	.short	0x0002
        /*001a*/ 	.short	0x0064
        /*001c*/ 	.short	0x0082
	.zero		2


//--------------------- .nv.info                  --------------------------
	.section	.nv.info,"",@"SHT_CUDA_INFO"
	.align	4


	//----- nvinfo : EIATTR_REGCOUNT
	.align		4
        /*0000*/ 	.byte	0x04, 0x2f
        /*0002*/ 	.short	(.L_1 - .L_0)
	.align		4
.L_0:
        /*0004*/ 	.word	index@(_Z13shared_reducePiS_)
        /*0008*/ 	.word	0x0000000c


	//----- nvinfo : EIATTR_FRAME_SIZE
	.align		4
.L_1:
        /*000c*/ 	.byte	0x04, 0x11
        /*000e*/ 	.short	(.L_3 - .L_2)
	.align		4
.L_2:
        /*0010*/ 	.word	index@(_Z13shared_reducePiS_)
        /*0014*/ 	.word	0x00000000


	//----- nvinfo : EIATTR_MIN_STACK_SIZE
	.align		4
.L_3:
        /*0018*/ 	.byte	0x04, 0x12
        /*001a*/ 	.short	(.L_5 - .L_4)
	.align		4
.L_4:
        /*001c*/ 	.word	index@(_Z13shared_reducePiS_)
        /*0020*/ 	.word	0x00000000
.L_5:


//--------------------- .nv.compat                --------------------------
	.section	.nv.compat,"",@"SHT_CUDA_COMPAT_INFO"
	.align	4
        /*0000*/ 	.byte	0x02, 0x09, 0x00, 0x00, 0x02, 0x02, 0x01, 0x00, 0x02, 0x05, 0x05, 0x00, 0x03, 0x07, 0x01, 0x01
        /*0010*/ 	.byte	0x02, 0x03, 0x00, 0x00, 0x02, 0x06, 0x01, 0x00, 0x04, 0x0b, 0x08, 0x00, 0x09, 0x00, 0x00, 0x00
        /*0020*/ 	.byte	0x00, 0x00, 0x00, 0x00


//--------------------- .nv.info._Z13shared_reducePiS_ --------------------------
	.section	.nv.info._Z13shared_reducePiS_,"",@"SHT_CUDA_INFO"
	.sectionflags	@""
	.align	4


	//----- nvinfo : EIATTR_CUDA_API_VERSION
	.align		4
        /*0000*/ 	.byte	0x04, 0x37
        /*0002*/ 	.short	(.L_7 - .L_6)
.L_6:
        /*0004*/ 	.word	0x00000082


	//----- nvinfo : EIATTR_KPARAM_INFO
	.align		4
.L_7:
        /*0008*/ 	.byte	0x04, 0x17
        /*000a*/ 	.short	(.L_9 - .L_8)
.L_8:
        /*000c*/ 	.word	0x00000000
        /*0010*/ 	.short	0x0001
        /*0012*/ 	.short	0x0008
        /*0014*/ 	.byte	0x00, 0xf5, 0x21, 0x00


	//----- nvinfo : EIATTR_KPARAM_INFO
	.align		4
.L_9:
        /*0018*/ 	.byte	0x04, 0x17
        /*001a*/ 	.short	(.L_11 - .L_10)
.L_10:
        /*001c*/ 	.word	0x00000000
        /*0020*/ 	.short	0x0000
        /*0022*/ 	.short	0x0000
        /*0024*/ 	.byte	0x00, 0xf5, 0x21, 0x00


	//----- nvinfo : EIATTR_SPARSE_MMA_MASK
	.align		4
.L_11:
        /*0028*/ 	.byte	0x03, 0x50
        /*002a*/ 	.short	0x0000


	//----- nvinfo : EIATTR_MAXREG_COUNT
	.align		4
        /*002c*/ 	.byte	0x03, 0x1b
        /*002e*/ 	.short	0x00ff


	//----- nvinfo : EIATTR_NUM_BARRIERS
	.align		4
        /*0030*/ 	.byte	0x02, 0x4c
        /*0032*/ 	.byte	0x01
	.zero		1


	//----- nvinfo : EIATTR_MERCURY_ISA_VERSION
	.align		4
        /*0034*/ 	.byte	0x03, 0x5f
        /*0036*/ 	.short	0x0101


	//----- nvinfo : EIATTR_VRC_CTA_INIT_COUNT
	.align		4
        /*0038*/ 	.byte	0x02, 0x4a
	.zero		1
	.zero		1


	//----- nvinfo : EIATTR_EXIT_INSTR_OFFSETS
	.align		4
        /*003c*/ 	.byte	0x04, 0x1c
        /*003e*/ 	.short	(.L_13 - .L_12)


	//   ....[0]....
.L_12:
        /*0040*/ 	.word	0x00000390


	//   ....[1]....
        /*0044*/ 	.word	0x000003f0


	//----- nvinfo : EIATTR_CBANK_PARAM_SIZE
	.align		4
.L_13:
        /*0048*/ 	.byte	0x03, 0x19
        /*004a*/ 	.short	0x0010


	//----- nvinfo : EIATTR_PARAM_CBANK
	.align		4
        /*004c*/ 	.byte	0x04, 0x0a
        /*004e*/ 	.short	(.L_15 - .L_14)
	.align		4
.L_14:
        /*0050*/ 	.word	index@(.nv.constant0._Z13shared_reducePiS_)
        /*0054*/ 	.short	0x0380
        /*0056*/ 	.short	0x0010


	//----- nvinfo : EIATTR_SW_WAR
	.align		4
.L_15:
        /*0058*/ 	.byte	0x04, 0x36
        /*005a*/ 	.short	(.L_17 - .L_16)
.L_16:
        /*005c*/ 	.word	0x00000008
.L_17:


//--------------------- .nv.callgraph             --------------------------
	.section	.nv.callgraph,"",@"SHT_CUDA_CALLGRAPH"
	.align	4
	.sectionentsize	8
	.align		4
        /*0000*/ 	.word	0x00000000
	.align		4
        /*0004*/ 	.word	0xffffffff
	.align		4
        /*0008*/ 	.word	0x00000000
	.align		4
        /*000c*/ 	.word	0xfffffffe
	.align		4
        /*0010*/ 	.word	0x00000000
	.align		4
        /*0014*/ 	.word	0xfffffffd
	.align		4
        /*0018*/ 	.word	0x00000000
	.align		4
        /*001c*/ 	.word	0xfffffffc


//--------------------- .text._Z13shared_reducePiS_ --------------------------
	.section	.text._Z13shared_reducePiS_,"ax",@progbits
	.align	128
        .global         _Z13shared_reducePiS_
        .type           _Z13shared_reducePiS_,@function
        .size           _Z13shared_reducePiS_,(.L_x_1 - _Z13shared_reducePiS_)
        .other          _Z13shared_reducePiS_,@"STO_CUDA_ENTRY STV_DEFAULT"
_Z13shared_reducePiS_:
.text._Z13shared_reducePiS_:
[----:B------:R-:W-:Y:S01]  /*0000*/  LDC R1, c[0x0][0x37c] ;  /* 0x0000df00ff017b82 */ /* 0x000fe20000000800 */
[----:B------:R-:W0:Y:S07]  /*0010*/  S2R R9, SR_TID.X ;  /* 0x0000000000097919 */ /* 0x000e2e0000002100 */
[----:B------:R-:W1:Y:S01]  /*0020*/  LDC.64 R2, c[0x0][0x380] ;  /* 0x0000e000ff027b82 */ /* 0x000e620000000a00 */
[----:B------:R-:W0:Y:S01]  /*0030*/  LDCU UR4, c[0x0][0x360] ;  /* 0x00006c00ff0477ac */ /* 0x000e220008000800 */
[----:B------:R-:W0:Y:S01]  /*0040*/  S2R R0, SR_CTAID.X ;  /* 0x0000000000007919 */ /* 0x000e220000002500 */
[----:B------:R-:W2:Y:S01]  /*0050*/  LDCU.64 UR6, c[0x0][0x358] ;  /* 0x00006b00ff0677ac */ /* 0x000ea20008000a00 */
[----:B0-----:R-:W-:-:S04]  /*0060*/  IMAD R5, R0, UR4, R9 ;  /* 0x0000000400057c24 */ /* 0x001fc8000f8e0209 */
[----:B-1----:R-:W-:-:S06]  /*0070*/  IMAD.WIDE R2, R5, 0x4, R2 ;  /* 0x0000000405027825 */ /* 0x002fcc00078e0202 */
[----:B--2---:R-:W2:Y:S01]  /*0080*/  LDG.E R2, desc[UR6][R2.64] ;  /* 0x0000000602027981 */ /* 0x004ea2000c1e1900 */
[----:B------:R-:W0:Y:S01]  /*0090*/  S2UR UR5, SR_CgaCtaId ;  /* 0x00000000000579c3 */ /* 0x000e220000008800 */
[----:B------:R-:W-:Y:S01]  /*00a0*/  UMOV UR4, 0x400 ;  /* 0x0000040000047882 */ /* 0x000fe20000000000 */
[C---:B------:R-:W-:Y:S02]  /*00b0*/  ISETP.GT.U32.AND P1, PT, R9.reuse, 0x3f, PT ;  /* 0x0000003f0900780c */ /* 0x040fe40003f24070 */
[----:B------:R-:W-:Y:S01]  /*00c0*/  ISETP.GT.U32.AND P0, PT, R9, 0x1f, PT ;  /* 0x0000001f0900780c */ /* 0x000fe20003f04070 */
[----:B0-----:R-:W-:-:S06]  /*00d0*/  ULEA UR4, UR5, UR4, 0x18 ;  /* 0x0000000405047291 */ /* 0x001fcc000f8ec0ff */
[----:B------:R-:W-:-:S05]  /*00e0*/  LEA R5, R9, UR4, 0x2 ;  /* 0x0000000409057c11 */ /* 0x000fca000f8e10ff */
[----:B--2---:R-:W-:Y:S01]  /*00f0*/  STS [R5], R2 ;  /* 0x0000000205007388 */ /* 0x004fe20000000800 */
[----:B------:R-:W-:Y:S06]  /*0100*/  BAR.SYNC.DEFER_BLOCKING 0x0 ;  /* 0x0000000000007b1d */ /* 0x000fec0000010000 */
[----:B------:R-:W-:Y:S04]  /*0110*/  @!P1 LDS R4, [R5+0x100] ;  /* 0x0001000005049984 */ /* 0x000fe80000000800 */
[----:B------:R-:W0:Y:S02]  /*0120*/  @!P1 LDS R7, [R5] ;  /* 0x0000000005079984 */ /* 0x000e240000000800 */
[----:B0-----:R-:W-:-:S05]  /*0130*/  @!P1 IMAD.IADD R4, R4, 0x1, R7 ;  /* 0x0000000104049824 */ /* 0x001fca00078e0207 */
[----:B------:R-:W-:Y:S01]  /*0140*/  @!P1 STS [R5], R4 ;  /* 0x0000000405009388 */ /* 0x000fe20000000800 */
[----:B------:R-:W-:Y:S01]  /*0150*/  BAR.SYNC.DEFER_BLOCKING 0x0 ;  /* 0x0000000000007b1d */ /* 0x000fe20000010000 */
[----:B------:R-:W-:-:S05]  /*0160*/  ISETP.GT.U32.AND P1, PT, R9, 0xf, PT ;  /* 0x0000000f0900780c */ /* 0x000fca0003f24070 */
        /* <DEDUP_REMOVED lines=14> */
[----:B0-----:R-:W-:-:S05]  /*0250*/  @!P0 IADD3 R4, PT, PT, R3, R4, RZ ;  /* 0x0000000403048210 */ /* 0x001fca0007ffe0ff */
        /* <DEDUP_REMOVED lines=8> */
[----:B------:R-:W-:-:S05]  /*02e0*/  ISETP.NE.AND P1, PT, R9, RZ, PT ;  /* 0x000000ff0900720c */ /* 0x000fca0003f25270 */
[----:B------:R-:W-:Y:S04]  /*02f0*/  @!P0 LDS R2, [R5+0x8] ;  /* 0x0000080005028984 */ /* 0x000fe80000000800 */
[----:B------:R-:W0:Y:S02]  /*0300*/  @!P0 LDS R3, [R5] ;  /* 0x0000000005038984 */ /* 0x000e240000000800 */
[----:B0-----:R-:W-:-:S05]  /*0310*/  @!P0 IMAD.IADD R2, R2, 0x1, R3 ;  /* 0x0000000102028824 */ /* 0x001fca00078e0203 */
[----:B------:R-:W-:Y:S01]  /*0320*/  @!P0 STS [R5], R2 ;  /* 0x0000000205008388 */ /* 0x000fe20000000800 */
[----:B------:R-:W-:Y:S06]  /*0330*/  BAR.SYNC.DEFER_BLOCKING 0x0 ;  /* 0x0000000000007b1d */ /* 0x000fec0000010000 */
[----:B------:R-:W-:Y:S04]  /*0340*/  @!P1 LDS R3, [UR4+0x4] ;  /* 0x00000404ff039984 */ /* 0x000fe80008000800 */
[----:B------:R-:W0:Y:S02]  /*0350*/  @!P1 LDS R4, [R5] ;  /* 0x0000000005049984 */ /* 0x000e240000000800 */
[----:B0-----:R-:W-:-:S05]  /*0360*/  @!P1 IADD3 R4, PT, PT, R3, R4, RZ ;  /* 0x0000000403049210 */ /* 0x001fca0007ffe0ff */
[----:B------:R0:W-:Y:S01]  /*0370*/  @!P1 STS [R5], R4 ;  /* 0x0000000405009388 */ /* 0x0001e20000000800 */
[----:B------:R-:W-:Y:S06]  /*0380*/  BAR.SYNC.DEFER_BLOCKING 0x0 ;  /* 0x0000000000007b1d */ /* 0x000fec0000010000 */
[----:B------:R-:W-:Y:S05]  /*0390*/  @P1 EXIT ;  /* 0x000000000000194d */ /* 0x000fea0003800000 */
[----:B0-----:R-:W0:Y:S01]  /*03a0*/  LDS R5, [UR4] ;  /* 0x00000004ff057984 */ /* 0x001e220008000800 */
[----:B------:R-:W1:Y:S02]  /*03b0*/  LDC.64 R2, c[0x0][0x388] ;  /* 0x0000e200ff027b82 */ /* 0x000e640000000a00 */
[----:B-1----:R-:W-:-:S05]  /*03c0*/  IMAD.WIDE.U32 R2, R0, 0x4, R2 ;  /* 0x0000000400027825 */ /* 0x002fca00078e0002 */
[----:B0-----:R-:W-:Y:S01]  /*03d0*/  STG.E desc[UR6][R2.64], R5 ;  /* 0x0000000502007986 */ /* 0x001fe2000c101906 */
[----:B------:R-:W-:Y:S06]  /*03e0*/  BAR.SYNC.DEFER_BLOCKING 0x0 ;  /* 0x0000000000007b1d */ /* 0x000fec0000010000 */
[----:B------:R-:W-:Y:S05]  /*03f0*/  EXIT ;  /* 0x000000000000794d */ /* 0x000fea0003800000 */
.L_x_0:
[----:B------:R-:W-:-:S00]  /*0400*/  BRA `(.L_x_0) ;  /* 0xfffffffc00fc7947 */ /* 0x000fc0000383ffff */
[----:B------:R-:W-:-:S00]  /*0410*/  NOP ;  /* 0x0000000000007918 */ /* 0x000fc00000000000 */
        /* <DEDUP_REMOVED lines=14> */
.L_x_1:


//--------------------- .nv.shared._Z13shared_reducePiS_ --------------------------
	.section	.nv.shared._Z13shared_reducePiS_,"aw",@nobits
	.sectionflags	@""
	.align	4
.nv.shared._Z13shared_reducePiS_:
	.zero		1536


//--------------------- .nv.shared.reserved.0     --------------------------
	.section	.nv.shared.reserved.0,"aw",@nobits
	.weak		__nv_reservedSMEM_offset_0_alias
	.size		__nv_reservedSMEM_offset_0_alias, 0, 64
	.other		__nv_reservedSMEM_offset_0_alias,@"STO_CUDA_RESERVED_SHARED STV_DEFAULT"
__nv_reservedSMEM_offset_0_alias:
	.zero		0
	.zero		64


//--------------------- .nv.constant0._Z13shared_reducePiS_ --------------------------
	.section	.nv.constant0._Z13shared_reducePiS_,"a",@progbits
	.sectionflags	@""
	.align	4
.nv.constant0._Z13shared_reducePiS_:
	.zero		912


//--------------------- SYMBOLS --------------------------

	.type		.nv.reservedSmem.offset0,@object
	.size		.nv.reservedSmem.offset0,0x4
	.type		.nv.reservedSmem.cap,@object
	.size		.nv.reservedSmem.cap,0x4
